//
// Generated by NVIDIA NVVM Compiler
//
// Compiler Build ID: CL-36424714
// Cuda compilation tools, release 13.0, V13.0.88
// Based on NVVM 20.0.0
//

.version 9.0
.target sm_100
.address_size 64

	// .globl	_Z9gemmNaivePfS_S_i

.visible .entry _Z9gemmNaivePfS_S_i(
	.param .u64 .ptr .align 1 _Z9gemmNaivePfS_S_i_param_0,
	.param .u64 .ptr .align 1 _Z9gemmNaivePfS_S_i_param_1,
	.param .u64 .ptr .align 1 _Z9gemmNaivePfS_S_i_param_2,
	.param .u32 _Z9gemmNaivePfS_S_i_param_3
)
{
	.reg .pred 	%p<10>;
	.reg .b32 	%r<40>;
	.reg .b32 	%f<67>;
	.reg .b64 	%rd<67>;

	ld.param.u64 	%rd14, [_Z9gemmNaivePfS_S_i_param_0];
	ld.param.u64 	%rd15, [_Z9gemmNaivePfS_S_i_param_1];
	ld.param.u32 	%r18, [_Z9gemmNaivePfS_S_i_param_3];
	cvta.to.global.u64 	%rd1, %rd15;
	cvta.to.global.u64 	%rd2, %rd14;
	mov.u32 	%r19, %ntid.x;
	mov.u32 	%r20, %ctaid.x;
	mov.u32 	%r21, %tid.x;
	mad.lo.s32 	%r1, %r19, %r20, %r21;
	mov.u32 	%r22, %ntid.y;
	mov.u32 	%r23, %ctaid.y;
	mov.u32 	%r24, %tid.y;
	mad.lo.s32 	%r2, %r22, %r23, %r24;
	max.s32 	%r25, %r2, %r1;
	setp.ge.s32 	%p1, %r25, %r18;
	@%p1 bra 	$L__BB0_13;
	mul.lo.s32 	%r3, %r18, %r2;
	and.b32  	%r4, %r18, 7;
	setp.lt.u32 	%p2, %r18, 8;
	mov.f32 	%f66, 0f00000000;
	mov.b32 	%r38, 0;
	@%p2 bra 	$L__BB0_4;
	and.b32  	%r38, %r18, 2147483640;
	neg.s32 	%r36, %r38;
	mul.wide.s32 	%rd16, %r18, 4;
	add.s64 	%rd3, %rd1, %rd16;
	shl.b32 	%r7, %r18, 3;
	mul.wide.s32 	%rd17, %r18, 8;
	add.s64 	%rd4, %rd1, %rd17;
	mul.wide.s32 	%rd18, %r18, 12;
	add.s64 	%rd5, %rd1, %rd18;
	mul.wide.s32 	%rd19, %r18, 16;
	add.s64 	%rd6, %rd1, %rd19;
	mul.wide.s32 	%rd20, %r18, 20;
	add.s64 	%rd7, %rd1, %rd20;
	mul.wide.s32 	%rd21, %r18, 24;
	add.s64 	%rd8, %rd1, %rd21;
	mul.wide.s32 	%rd22, %r18, 28;
	add.s64 	%rd9, %rd1, %rd22;
	mul.wide.u32 	%rd23, %r3, 4;
	add.s64 	%rd24, %rd23, %rd2;
	add.s64 	%rd66, %rd24, 16;
	mov.f32 	%f66, 0f00000000;
	mov.u32 	%r35, %r1;
$L__BB0_3:
	.pragma "nounroll";
	mul.wide.s32 	%rd25, %r35, 4;
	add.s64 	%rd26, %rd3, %rd25;
	add.s64 	%rd27, %rd4, %rd25;
	add.s64 	%rd28, %rd5, %rd25;
	add.s64 	%rd29, %rd6, %rd25;
	add.s64 	%rd30, %rd7, %rd25;
	add.s64 	%rd31, %rd8, %rd25;
	add.s64 	%rd32, %rd9, %rd25;
	add.s64 	%rd33, %rd1, %rd25;
	ld.global.f32 	%f16, [%rd66+-16];
	ld.global.f32 	%f17, [%rd33];
	fma.rn.f32 	%f18, %f16, %f17, %f66;
	ld.global.f32 	%f19, [%rd66+-12];
	ld.global.f32 	%f20, [%rd26];
	fma.rn.f32 	%f21, %f19, %f20, %f18;
	ld.global.f32 	%f22, [%rd66+-8];
	ld.global.f32 	%f23, [%rd27];
	fma.rn.f32 	%f24, %f22, %f23, %f21;
	ld.global.f32 	%f25, [%rd66+-4];
	ld.global.f32 	%f26, [%rd28];
	fma.rn.f32 	%f27, %f25, %f26, %f24;
	ld.global.f32 	%f28, [%rd66];
	ld.global.f32 	%f29, [%rd29];
	fma.rn.f32 	%f30, %f28, %f29, %f27;
	ld.global.f32 	%f31, [%rd66+4];
	ld.global.f32 	%f32, [%rd30];
	fma.rn.f32 	%f33, %f31, %f32, %f30;
	ld.global.f32 	%f34, [%rd66+8];
	ld.global.f32 	%f35, [%rd31];
	fma.rn.f32 	%f36, %f34, %f35, %f33;
	ld.global.f32 	%f37, [%rd66+12];
	ld.global.f32 	%f38, [%rd32];
	fma.rn.f32 	%f66, %f37, %f38, %f36;
	add.s32 	%r36, %r36, 8;
	add.s32 	%r35, %r35, %r7;
	add.s64 	%rd66, %rd66, 32;
	setp.ne.s32 	%p3, %r36, 0;
	@%p3 bra 	$L__BB0_3;
$L__BB0_4:
	setp.eq.s32 	%p4, %r4, 0;
	@%p4 bra 	$L__BB0_12;
	and.b32  	%r13, %r18, 3;
	setp.lt.u32 	%p5, %r4, 4;
	@%p5 bra 	$L__BB0_7;
	add.s32 	%r27, %r38, %r3;
	mul.wide.u32 	%rd34, %r27, 4;
	add.s64 	%rd35, %rd2, %rd34;
	ld.global.f32 	%f40, [%rd35];
	mad.lo.s32 	%r28, %r38, %r18, %r1;
	mul.wide.s32 	%rd36, %r28, 4;
	add.s64 	%rd37, %rd1, %rd36;
	ld.global.f32 	%f41, [%rd37];
	fma.rn.f32 	%f42, %f40, %f41, %f66;
	cvt.u64.u32 	%rd38, %r3;
	cvt.u64.u32 	%rd39, %r38;
	add.s64 	%rd40, %rd39, %rd38;
	shl.b64 	%rd41, %rd40, 2;
	add.s64 	%rd42, %rd2, %rd41;
	ld.global.f32 	%f43, [%rd42+4];
	mul.wide.s32 	%rd43, %r18, 4;
	add.s64 	%rd44, %rd37, %rd43;
	ld.global.f32 	%f44, [%rd44];
	fma.rn.f32 	%f45, %f43, %f44, %f42;
	ld.global.f32 	%f46, [%rd42+8];
	add.s64 	%rd45, %rd44, %rd43;
	ld.global.f32 	%f47, [%rd45];
	fma.rn.f32 	%f48, %f46, %f47, %f45;
	ld.global.f32 	%f49, [%rd42+12];
	add.s64 	%rd46, %rd45, %rd43;
	ld.global.f32 	%f50, [%rd46];
	fma.rn.f32 	%f66, %f49, %f50, %f48;
	add.s32 	%r38, %r38, 4;
$L__BB0_7:
	setp.eq.s32 	%p6, %r13, 0;
	@%p6 bra 	$L__BB0_12;
	setp.eq.s32 	%p7, %r13, 1;
	@%p7 bra 	$L__BB0_10;
	add.s32 	%r29, %r38, %r3;
	mul.wide.u32 	%rd47, %r29, 4;
	add.s64 	%rd48, %rd2, %rd47;
	ld.global.f32 	%f52, [%rd48];
	mad.lo.s32 	%r30, %r38, %r18, %r1;
	mul.wide.s32 	%rd49, %r30, 4;
	add.s64 	%rd50, %rd1, %rd49;
	ld.global.f32 	%f53, [%rd50];
	fma.rn.f32 	%f54, %f52, %f53, %f66;
	cvt.u64.u32 	%rd51, %r3;
	cvt.u64.u32 	%rd52, %r38;
	add.s64 	%rd53, %rd52, %rd51;
	shl.b64 	%rd54, %rd53, 2;
	add.s64 	%rd55, %rd2, %rd54;
	ld.global.f32 	%f55, [%rd55+4];
	mul.wide.s32 	%rd56, %r18, 4;
	add.s64 	%rd57, %rd50, %rd56;
	ld.global.f32 	%f56, [%rd57];
	fma.rn.f32 	%f66, %f55, %f56, %f54;
	add.s32 	%r38, %r38, 2;
$L__BB0_10:
	and.b32  	%r31, %r18, 1;
	setp.eq.b32 	%p8, %r31, 1;
	not.pred 	%p9, %p8;
	@%p9 bra 	$L__BB0_12;
	add.s32 	%r32, %r38, %r3;
	mul.wide.u32 	%rd58, %r32, 4;
	add.s64 	%rd59, %rd2, %rd58;
	ld.global.f32 	%f57, [%rd59];
	mad.lo.s32 	%r33, %r38, %r18, %r1;
	mul.wide.s32 	%rd60, %r33, 4;
	add.s64 	%rd61, %rd1, %rd60;
	ld.global.f32 	%f58, [%rd61];
	fma.rn.f32 	%f66, %f57, %f58, %f66;
$L__BB0_12:
	ld.param.u64 	%rd65, [_Z9gemmNaivePfS_S_i_param_2];
	add.s32 	%r34, %r3, %r1;
	cvta.to.global.u64 	%rd62, %rd65;
	mul.wide.s32 	%rd63, %r34, 4;
	add.s64 	%rd64, %rd62, %rd63;
	st.global.f32 	[%rd64], %f66;
$L__BB0_13:
	ret;

}


// ===== COMPILED SASS (sm_100) =====

	.target	sm_100

	.elftype	@"ET_EXEC"


//--------------------- .note.nv.tkinfo           --------------------------
	.section	.note.nv.tkinfo,"",@"SHT_NOTE"
	.sectionflags	@"SHF_NOTE_NV_TKINFO"
	.tkinfo
        /*0018*/ 	.word	0x00000002
        /*0030*/ 	.string	""
        /*0030*/ 	.string	"ptxas"
        /*0030*/ 	.string	"Cuda compilation tools, release 13.0, V13.0.88"
        /*0030*/ 	.string	"Build cuda_13.0.r13.0/compiler.36424714_0"
        /*0030*/ 	.string	"-arch sm_100 -m 64 "



//--------------------- .note.nv.cuinfo           --------------------------
	.section	.note.nv.cuinfo,"",@"SHT_NOTE"
	.sectionflags	@"SHF_NOTE_NV_CUINFO"
        /*0018*/ 	.short	0x0002
        /*001a*/ 	.short	0x0064
        /*001c*/ 	.short	0x0082
	.zero		2


//--------------------- .nv.info                  --------------------------
	.section	.nv.info,"",@"SHT_CUDA_INFO"
	.align	4


	//----- nvinfo : EIATTR_REGCOUNT
	.align		4
        /*0000*/ 	.byte	0x04, 0x2f
        /*0002*/ 	.short	(.L_1 - .L_0)
	.align		4
.L_0:
        /*0004*/ 	.word	index@(_Z9gemmNaivePfS_S_i)
        /*0008*/ 	.word	0x0000001e


	//----- nvinfo : EIATTR_FRAME_SIZE
	.align		4
.L_1:
        /*000c*/ 	.byte	0x04, 0x11
        /*000e*/ 	.short	(.L_3 - .L_2)
	.align		4
.L_2:
        /*0010*/ 	.word	index@(_Z9gemmNaivePfS_S_i)
        /*0014*/ 	.word	0x00000000


	//----- nvinfo : EIATTR_MIN_STACK_SIZE
	.align		4
.L_3:
        /*0018*/ 	.byte	0x04, 0x12
        /*001a*/ 	.short	(.L_5 - .L_4)
	.align		4
.L_4:
        /*001c*/ 	.word	index@(_Z9gemmNaivePfS_S_i)
        /*0020*/ 	.word	0x00000000
.L_5:


//--------------------- .nv.compat                --------------------------
	.section	.nv.compat,"",@"SHT_CUDA_COMPAT_INFO"
	.align	4
        /*0000*/ 	.byte	0x02, 0x09, 0x00, 0x00, 0x02, 0x02, 0x01, 0x00, 0x02, 0x05, 0x05, 0x00, 0x03, 0x07, 0x01, 0x01
        /*0010*/ 	.byte	0x02, 0x03, 0x00, 0x00, 0x02, 0x06, 0x01, 0x00, 0x04, 0x0b, 0x08, 0x00, 0x09, 0x00, 0x00, 0x00
        /*0020*/ 	.byte	0x00, 0x00, 0x00, 0x00


//--------------------- .nv.info._Z9gemmNaivePfS_S_i --------------------------
	.section	.nv.info._Z9gemmNaivePfS_S_i,"",@"SHT_CUDA_INFO"
	.sectionflags	@""
	.align	4


	//----- nvinfo : EIATTR_CUDA_API_VERSION
	.align		4
        /*0000*/ 	.byte	0x04, 0x37
        /*0002*/ 	.short	(.L_7 - .L_6)
.L_6:
        /*0004*/ 	.word	0x00000082


	//----- nvinfo : EIATTR_KPARAM_INFO
	.align		4
.L_7:
        /*0008*/ 	.byte	0x04, 0x17
        /*000a*/ 	.short	(.L_9 - .L_8)
.L_8:
        /*000c*/ 	.word	0x00000000
        /*0010*/ 	.short	0x0003
        /*0012*/ 	.short	0x0018
        /*0014*/ 	.byte	0x00, 0xf0, 0x11, 0x00


	//----- nvinfo : EIATTR_KPARAM_INFO
	.align		4
.L_9:
        /*0018*/ 	.byte	0x04, 0x17
        /*001a*/ 	.short	(.L_11 - .L_10)
.L_10:
        /*001c*/ 	.word	0x00000000
        /*0020*/ 	.short	0x0002
        /*0022*/ 	.short	0x0010
        /*0024*/ 	.byte	0x00, 0xf5, 0x21, 0x00


	//----- nvinfo : EIATTR_KPARAM_INFO
	.align		4
.L_11:
        /*0028*/ 	.byte	0x04, 0x17
        /*002a*/ 	.short	(.L_13 - .L_12)
.L_12:
        /*002c*/ 	.word	0x00000000
        /*0030*/ 	.short	0x0001
        /*0032*/ 	.short	0x0008
        /*0034*/ 	.byte	0x00, 0xf5, 0x21, 0x00


	//----- nvinfo : EIATTR_KPARAM_INFO
	.align		4
.L_13:
        /*0038*/ 	.byte	0x04, 0x17
        /*003a*/ 	.short	(.L_15 - .L_14)
.L_14:
        /*003c*/ 	.word	0x00000000
        /*0040*/ 	.short	0x0000
        /*0042*/ 	.short	0x0000
        /*0044*/ 	.byte	0x00, 0xf5, 0x21, 0x00


	//----- nvinfo : EIATTR_SPARSE_MMA_MASK
	.align		4
.L_15:
        /*0048*/ 	.byte	0x03, 0x50
        /*004a*/ 	.short	0x0000


	//----- nvinfo : EIATTR_MAXREG_COUNT
	.align		4
        /*004c*/ 	.byte	0x03, 0x1b
        /*004e*/ 	.short	0x00ff


	//----- nvinfo : EIATTR_MERCURY_ISA_VERSION
	.align		4
        /*0050*/ 	.byte	0x03, 0x5f
        /*0052*/ 	.short	0x0101


	//----- nvinfo : EIATTR_VRC_CTA_INIT_COUNT
	.align		4
        /*0054*/ 	.byte	0x02, 0x4a
	.zero		1
	.zero		1


	//----- nvinfo : EIATTR_EXIT_INSTR_OFFSETS
	.align		4
        /*0058*/ 	.byte	0x04, 0x1c
        /*005a*/ 	.short	(.L_17 - .L_16)


	//   ....[0]....
.L_16:
        /*005c*/ 	.word	0x000000c0


	//   ....[1]....
        /*0060*/ 	.word	0x00000a90


	//----- nvinfo : EIATTR_CBANK_PARAM_SIZE
	.align		4
.L_17:
        /*0064*/ 	.byte	0x03, 0x19
        /*0066*/ 	.short	0x001c


	//----- nvinfo : EIATTR_PARAM_CBANK
	.align		4
        /*0068*/ 	.byte	0x04, 0x0a
        /*006a*/ 	.short	(.L_19 - .L_18)
	.align		4
.L_18:
        /*006c*/ 	.word	index@(.nv.constant0._Z9gemmNaivePfS_S_i)
        /*0070*/ 	.short	0x0380
        /*0072*/ 	.short	0x001c


	//----- nvinfo : EIATTR_SW_WAR
	.align		4
.L_19:
        /*0074*/ 	.byte	0x04, 0x36
        /*0076*/ 	.short	(.L_21 - .L_20)
.L_20:
        /*0078*/ 	.word	0x00000008
.L_21:


//--------------------- .nv.callgraph             --------------------------
	.section	.nv.callgraph,"",@"SHT_CUDA_CALLGRAPH"
	.align	4
	.sectionentsize	8
	.align		4
        /*0000*/ 	.word	0x00000000
	.align		4
        /*0004*/ 	.word	0xffffffff
	.align		4
        /*0008*/ 	.word	0x00000000
	.align		4
        /*000c*/ 	.word	0xfffffffe
	.align		4
        /*0010*/ 	.word	0x00000000
	.align		4
        /*0014*/ 	.word	0xfffffffd
	.align		4
        /*0018*/ 	.word	0x00000000
	.align		4
        /*001c*/ 	.word	0xfffffffc


//--------------------- .text._Z9gemmNaivePfS_S_i --------------------------
	.section	.text._Z9gemmNaivePfS_S_i,"ax",@progbits
	.align	128
        .global         _Z9gemmNaivePfS_S_i
        .type           _Z9gemmNaivePfS_S_i,@function
        .size           _Z9gemmNaivePfS_S_i,(.L_x_5 - _Z9gemmNaivePfS_S_i)
        .other          _Z9gemmNaivePfS_S_i,@"STO_CUDA_ENTRY STV_DEFAULT"
_Z9gemmNaivePfS_S_i:
.text._Z9gemmNaivePfS_S_i:
[----:B------:R-:W-:Y:S01]  /*0000*/  LDC R1, c[0x0][0x37c] ;  /* 0x0000df00ff017b82 */ /* 0x000fe20000000800 */
[----:B------:R-:W0:Y:S01]  /*0010*/  S2R R0, SR_CTAID.X ;  /* 0x0000000000007919 */ /* 0x000e220000002500 */
[----:B------:R-:W0:Y:S01]  /*0020*/  LDCU UR4, c[0x0][0x360] ;  /* 0x00006c00ff0477ac */ /* 0x000e220008000800 */
[----:B------:R-:W0:Y:S01]  /*0030*/  S2R R3, SR_TID.X ;  /* 0x0000000000037919 */ /* 0x000e220000002100 */
[----:B------:R-:W1:Y:S01]  /*0040*/  LDCU UR5, c[0x0][0x364] ;  /* 0x00006c80ff0577ac */ /* 0x000e620008000800 */
[----:B------:R-:W1:Y:S01]  /*0050*/  S2R R13, SR_CTAID.Y ;  /* 0x00000000000d7919 */ /* 0x000e620000002600 */
[----:B------:R-:W2:Y:S01]  /*0060*/  LDCU UR20, c[0x0][0x398] ;  /* 0x00007300ff1477ac */ /* 0x000ea20008000800 */
[----:B------:R-:W1:Y:S01]  /*0070*/  S2R R2, SR_TID.Y ;  /* 0x0000000000027919 */ /* 0x000e620000002200 */
[----:B0-----:R-:W-:Y:S02]  /*0080*/  IMAD R0, R0, UR4, R3 ;  /* 0x0000000400007c24 */ /* 0x001fe4000f8e0203 */
[----:B-1----:R-:W-:-:S05]  /*0090*/  IMAD R13, R13, UR5, R2 ;  /* 0x000000050d0d7c24 */ /* 0x002fca000f8e0202 */
[----:B------:R-:W-:-:S04]  /*00a0*/  VIMNMX R2, PT, PT, R0, R13, !PT ;  /* 0x0000000d00027248 */ /* 0x000fc80007fe0100 */
[----:B--2---:R-:W-:-:S13]  /*00b0*/  ISETP.GE.AND P0, PT, R2, UR20, PT ;  /* 0x0000001402007c0c */ /* 0x004fda000bf06270 */
[----:B------:R-:W-:Y:S05]  /*00c0*/  @P0 EXIT ;  /* 0x000000000000094d */ /* 0x000fea0003800000 */
[----:B------:R-:W-:Y:S01]  /*00d0*/  UISETP.GE.U32.AND UP0, UPT, UR20, 0x8, UPT ;  /* 0x000000081400788c */ /* 0x000fe2000bf06070 */
[----:B------:R-:W-:Y:S02]  /*00e0*/  HFMA2 R12, -RZ, RZ, 0, 0 ;  /* 0x00000000ff0c7431 */ /* 0x000fe400000001ff */
[----:B------:R-:W-:Y:S01]  /*00f0*/  IMAD R13, R13, UR20, RZ ;  /* 0x000000140d0d7c24 */ /* 0x000fe2000f8e02ff */
[----:B------:R-:W-:Y:S01]  /*0100*/  UMOV UR4, URZ ;  /* 0x000000ff00047c82 */ /* 0x000fe20008000000 */
[----:B------:R-:W0:Y:S04]  /*0110*/  LDCU.64 UR18, c[0x0][0x358] ;  /* 0x00006b00ff1277ac */ /* 0x000e280008000a00 */
[----:B------:R-:W-:Y:S05]  /*0120*/  BRA.U !UP0, `(.L_x_0) ;  /* 0x0000000508047547 */ /* 0x000fea000b800000 */
[----:B------:R-:W1:Y:S01]  /*0130*/  LDCU.128 UR24, c[0x0][0x380] ;  /* 0x00007000ff1877ac */ /* 0x000e620008000c00 */
[----:B------:R-:W-:Y:S02]  /*0140*/  MOV R12, RZ ;  /* 0x000000ff000c7202 */ /* 0x000fe40000000f00 */
[----:B------:R-:W-:Y:S01]  /*0150*/  MOV R14, R0 ;  /* 0x00000000000e7202 */ /* 0x000fe20000000f00 */
[----:B------:R-:W-:-:S04]  /*0160*/  ULOP3.LUT UR4, UR20, 0x7ffffff8, URZ, 0xc0, !UPT ;  /* 0x7ffffff814047892 */ /* 0x000fc8000f8ec0ff */
[----:B------:R-:W-:Y:S01]  /*0170*/  UIADD3 UR5, UPT, UPT, -UR4, URZ, URZ ;  /* 0x000000ff04057290 */ /* 0x000fe2000fffe1ff */
[----:B-1----:R-:W-:Y:S01]  /*0180*/  MOV R2, UR24 ;  /* 0x0000001800027c02 */ /* 0x002fe20008000f00 */
[----:B------:R-:W-:Y:S01]  /*0190*/  UIMAD.WIDE UR6, UR20, 0x8, UR26 ;  /* 0x00000008140678a5 */ /* 0x000fe2000f8e021a */
[----:B------:R-:W-:Y:S01]  /*01a0*/  MOV R3, UR25 ;  /* 0x0000001900037c02 */ /* 0x000fe20008000f00 */
[----:B------:R-:W-:Y:S02]  /*01b0*/  UIMAD.WIDE UR8, UR20, 0xc, UR26 ;  /* 0x0000000c140878a5 */ /* 0x000fe4000f8e021a */
[----:B------:R-:W-:Y:S01]  /*01c0*/  UIMAD.WIDE UR10, UR20, 0x10, UR26 ;  /* 0x00000010140a78a5 */ /* 0x000fe2000f8e021a */
[----:B------:R-:W-:Y:S01]  /*01d0*/  IMAD.WIDE.U32 R2, R13, 0x4, R2 ;  /* 0x000000040d027825 */ /* 0x000fe200078e0002 */
[----:B------:R-:W-:Y:S02]  /*01e0*/  UIMAD.WIDE UR12, UR20, 0x14, UR26 ;  /* 0x00000014140c78a5 */ /* 0x000fe4000f8e021a */
[----:B------:R-:W-:Y:S01]  /*01f0*/  UIMAD.WIDE UR14, UR20, 0x18, UR26 ;  /* 0x00000018140e78a5 */ /* 0x000fe2000f8e021a */
[----:B------:R-:W-:Y:S01]  /*0200*/  IADD3 R2, P0, PT, R2, 0x10, RZ ;  /* 0x0000001002027810 */ /* 0x000fe20007f1e0ff */
[----:B------:R-:W-:-:S03]  /*0210*/  UIMAD.WIDE UR16, UR20, 0x1c, UR26 ;  /* 0x0000001c141078a5 */ /* 0x000fc6000f8e021a */
[----:B------:R-:W-:-:S09]  /*0220*/  IADD3.X R3, PT, PT, RZ, R3, RZ, P0, !PT ;  /* 0x00000003ff037210 */ /* 0x000fd200007fe4ff */
.L_x_1:
[----:B------:R-:W-:Y:S01]  /*0230*/  UIMAD.WIDE UR22, UR20, 0x4, UR26 ;  /* 0x00000004141678a5 */ /* 0x000fe2000f8e021a */
[----:B------:R-:W-:Y:S02]  /*0240*/  IMAD.MOV.U32 R23, RZ, RZ, 0x4 ;  /* 0x00000004ff177424 */ /* 0x000fe400078e00ff */
[----:B------:R-:W-:Y:S01]  /*0250*/  HFMA2 R11, -RZ, RZ, 0, 2.384185791015625e-07 ;  /* 0x00000004ff0b7431 */ /* 0x000fe200000001ff */
[----:B------:R-:W-:Y:S01]  /*0260*/  MOV R25, 0x4 ;  /* 0x0000000400197802 */ /* 0x000fe20000000f00 */
[----:B0-----:R-:W2:Y:S01]  /*0270*/  LDG.E R21, desc[UR18][R2.64+-0x10] ;  /* 0xfffff01202157981 */ /* 0x001ea2000c1e1900 */
[C---:B------:R-:W-:Y:S01]  /*0280*/  IMAD.WIDE R22, R14.reuse, R23, UR26 ;  /* 0x0000001a0e167e25 */ /* 0x040fe2000f8e0217 */
[----:B------:R-:W-:Y:S02]  /*0290*/  MOV R8, UR22 ;  /* 0x0000001600087c02 */ /* 0x000fe40008000f00 */
[----:B------:R-:W-:Y:S01]  /*02a0*/  MOV R9, UR23 ;  /* 0x0000001700097c02 */ /* 0x000fe20008000f00 */
[----:B------:R-:W3:Y:S02]  /*02b0*/  LDG.E R19, desc[UR18][R2.64+-0xc] ;  /* 0xfffff41202137981 */ /* 0x000ee4000c1e1900 */
[----:B------:R-:W-:-:S02]  /*02c0*/  IMAD.WIDE R8, R14, 0x4, R8 ;  /* 0x000000040e087825 */ /* 0x000fc400078e0208 */
[----:B------:R-:W2:Y:S01]  /*02d0*/  LDG.E R22, desc[UR18][R22.64] ;  /* 0x0000001216167981 */ /* 0x000ea2000c1e1900 */
[----:B------:R-:W-:Y:S01]  /*02e0*/  MOV R5, 0x4 ;  /* 0x0000000400057802 */ /* 0x000fe20000000f00 */
[C---:B------:R-:W-:Y:S02]  /*02f0*/  IMAD.WIDE R24, R14.reuse, R25, UR6 ;  /* 0x000000060e187e25 */ /* 0x040fe4000f8e0219 */
[----:B------:R0:W3:Y:S02]  /*0300*/  LDG.E R20, desc[UR18][R8.64] ;  /* 0x0000001208147981 */ /* 0x0000e4000c1e1900 */
[----:B------:R-:W-:Y:S02]  /*0310*/  IMAD.WIDE R10, R14, R11, UR8 ;  /* 0x000000080e0a7e25 */ /* 0x000fe4000f8e020b */
[----:B------:R-:W4:Y:S04]  /*0320*/  LDG.E R18, desc[UR18][R24.64] ;  /* 0x0000001218127981 */ /* 0x000f28000c1e1900 */
[----:B------:R-:W4:Y:S01]  /*0330*/  LDG.E R17, desc[UR18][R2.64+-0x8] ;  /* 0xfffff81202117981 */ /* 0x000f22000c1e1900 */
[----:B0-----:R-:W-:-:S02]  /*0340*/  HFMA2 R9, -RZ, RZ, 0, 2.384185791015625e-07 ;  /* 0x00000004ff097431 */ /* 0x001fc400000001ff */
[----:B------:R-:W-:Y:S01]  /*0350*/  IMAD.MOV.U32 R7, RZ, RZ, 0x4 ;  /* 0x00000004ff077424 */ /* 0x000fe200078e00ff */
[----:B------:R0:W5:Y:S01]  /*0360*/  LDG.E R16, desc[UR18][R10.64] ;  /* 0x000000120a107981 */ /* 0x000162000c1e1900 */
[----:B------:R-:W-:-:S03]  /*0370*/  IMAD.WIDE R4, R14, R5, UR10 ;  /* 0x0000000a0e047e25 */ /* 0x000fc6000f8e0205 */
[----:B------:R-:W5:Y:S01]  /*0380*/  LDG.E R15, desc[UR18][R2.64+-0x4] ;  /* 0xfffffc12020f7981 */ /* 0x000f62000c1e1900 */
[C---:B------:R-:W-:Y:S01]  /*0390*/  IMAD.WIDE R6, R14.reuse, R7, UR12 ;  /* 0x0000000c0e067e25 */ /* 0x040fe2000f8e0207 */
[----:B------:R-:W-:Y:S02]  /*03a0*/  MOV R27, 0x4 ;  /* 0x00000004001b7802 */ /* 0x000fe40000000f00 */
[----:B------:R1:W5:Y:S01]  /*03b0*/  LDG.E R4, desc[UR18][R4.64] ;  /* 0x0000001204047981 */ /* 0x000362000c1e1900 */
[----:B------:R-:W-:-:S03]  /*03c0*/  IMAD.WIDE R8, R14, R9, UR14 ;  /* 0x0000000e0e087e25 */ /* 0x000fc6000f8e0209 */
[----:B------:R-:W5:Y:S01]  /*03d0*/  LDG.E R23, desc[UR18][R2.64] ;  /* 0x0000001202177981 */ /* 0x000f62000c1e1900 */
[----:B0-----:R-:W-:-:S03]  /*03e0*/  IMAD.WIDE R10, R14, R27, UR16 ;  /* 0x000000100e0a7e25 */ /* 0x001fc6000f8e021b */
[----:B------:R-:W5:Y:S04]  /*03f0*/  LDG.E R7, desc[UR18][R6.64] ;  /* 0x0000001206077981 */ /* 0x000f68000c1e1900 */
[----:B------:R-:W5:Y:S04]  /*0400*/  LDG.E R24, desc[UR18][R2.64+0x4] ;  /* 0x0000041202187981 */ /* 0x000f68000c1e1900 */
[----:B------:R-:W5:Y:S04]  /*0410*/  LDG.E R8, desc[UR18][R8.64] ;  /* 0x0000001208087981 */ /* 0x000f68000c1e1900 */
[----:B------:R-:W5:Y:S04]  /*0420*/  LDG.E R25, desc[UR18][R2.64+0x8] ;  /* 0x0000081202197981 */ /* 0x000f68000c1e1900 */
[----:B------:R-:W5:Y:S04]  /*0430*/  LDG.E R10, desc[UR18][R10.64] ;  /* 0x000000120a0a7981 */ /* 0x000f68000c1e1900 */
[----:B------:R0:W5:Y:S01]  /*0440*/  LDG.E R27, desc[UR18][R2.64+0xc] ;  /* 0x00000c12021b7981 */ /* 0x000162000c1e1900 */
[----:B------:R-:W-:-:S04]  /*0450*/  UIADD3 UR5, UPT, UPT, UR5, 0x8, URZ ;  /* 0x0000000805057890 */ /* 0x000fc8000fffe0ff */
[----:B------:R-:W-:Y:S01]  /*0460*/  UISETP.NE.AND UP0, UPT, UR5, URZ, UPT ;  /* 0x000000ff0500728c */ /* 0x000fe2000bf05270 */
[----:B-1----:R-:W-:Y:S02]  /*0470*/  MOV R5, UR20 ;  /* 0x0000001400057c02 */ /* 0x002fe40008000f00 */
[----:B0-----:R-:W-:Y:S02]  /*0480*/  IADD3 R2, P0, PT, R2, 0x20, RZ ;  /* 0x0000002002027810 */ /* 0x001fe40007f1e0ff */
[----:B------:R-:W-:Y:S02]  /*0490*/  LEA R14, R5, R14, 0x3 ;  /* 0x0000000e050e7211 */ /* 0x000fe400078e18ff */
[----:B------:R-:W-:Y:S01]  /*04a0*/  IADD3.X R3, PT, PT, RZ, R3, RZ, P0, !PT ;  /* 0x00000003ff037210 */ /* 0x000fe200007fe4ff */
[----:B--2---:R-:W-:-:S04]  /*04b0*/  FFMA R22, R21, R22, R12 ;  /* 0x0000001615167223 */ /* 0x004fc8000000000c */
[----:B---3--:R-:W-:-:S04]  /*04c0*/  FFMA R20, R19, R20, R22 ;  /* 0x0000001413147223 */ /* 0x008fc80000000016 */
[----:B----4-:R-:W-:-:S04]  /*04d0*/  FFMA R18, R17, R18, R20 ;  /* 0x0000001211127223 */ /* 0x010fc80000000014 */
[----:B-----5:R-:W-:-:S04]  /*04e0*/  FFMA R16, R15, R16, R18 ;  /* 0x000000100f107223 */ /* 0x020fc80000000012 */
[----:B------:R-:W-:-:S04]  /*04f0*/  FFMA R23, R23, R4, R16 ;  /* 0x0000000417177223 */ /* 0x000fc80000000010 */
[----:B------:R-:W-:-:S04]  /*0500*/  FFMA R24, R24, R7, R23 ;  /* 0x0000000718187223 */ /* 0x000fc80000000017 */
[----:B------:R-:W-:-:S04]  /*0510*/  FFMA R8, R25, R8, R24 ;  /* 0x0000000819087223 */ /* 0x000fc80000000018 */
[----:B------:R-:W-:Y:S01]  /*0520*/  FFMA R12, R27, R10, R8 ;  /* 0x0000000a1b0c7223 */ /* 0x000fe20000000008 */
[----:B------:R-:W-:Y:S06]  /*0530*/  BRA.U UP0, `(.L_x_1) ;  /* 0xfffffffd003c7547 */ /* 0x000fec000b83ffff */
.L_x_0:
[----:B------:R-:W-:-:S04]  /*0540*/  ULOP3.LUT UR6, UR20, 0x7, URZ, 0xc0, !UPT ;  /* 0x0000000714067892 */ /* 0x000fc8000f8ec0ff */
[----:B------:R-:W-:-:S09]  /*0550*/  UISETP.NE.AND UP0, UPT, UR6, URZ, UPT ;  /* 0x000000ff0600728c */ /* 0x000fd2000bf05270 */
[----:B------:R-:W-:Y:S05]  /*0560*/  BRA.U !UP0, `(.L_x_2) ;  /* 0x0000000508387547 */ /* 0x000fea000b800000 */
[----:B------:R-:W-:Y:S02]  /*0570*/  UISETP.GE.U32.AND UP0, UPT, UR6, 0x4, UPT ;  /* 0x000000040600788c */ /* 0x000fe4000bf06070 */
[----:B------:R-:W-:-:S04]  /*0580*/  ULOP3.LUT UR5, UR20, 0x3, URZ, 0xc0, !UPT ;  /* 0x0000000314057892 */ /* 0x000fc8000f8ec0ff */
[----:B------:R-:W-:-:S03]  /*0590*/  UISETP.NE.AND UP1, UPT, UR5, URZ, UPT ;  /* 0x000000ff0500728c */ /* 0x000fc6000bf25270 */
[----:B------:R-:W-:Y:S08]  /*05a0*/  BRA.U !UP0, `(.L_x_3) ;  /* 0x00000001087c7547 */ /* 0x000ff0000b800000 */
[----:B------:R-:W1:Y:S01]  /*05b0*/  LDC.64 R6, c[0x0][0x388] ;  /* 0x0000e200ff067b82 */ /* 0x000e620000000a00 */
[----:B------:R-:W2:Y:S01]  /*05c0*/  LDCU.64 UR6, c[0x0][0x380] ;  /* 0x00007000ff0677ac */ /* 0x000ea20008000a00 */
[----:B------:R-:W-:Y:S01]  /*05d0*/  IMAD.U32 R9, RZ, RZ, UR4 ;  /* 0x00000004ff097e24 */ /* 0x000fe2000f8e00ff */
[C---:B------:R-:W-:Y:S02]  /*05e0*/  IADD3 R3, PT, PT, R13.reuse, UR4, RZ ;  /* 0x000000040d037c10 */ /* 0x040fe4000fffe0ff */
[----:B------:R-:W-:Y:S01]  /*05f0*/  IADD3 R10, P0, PT, R13, UR4, RZ ;  /* 0x000000040d0a7c10 */ /* 0x000fe2000ff1e0ff */
[----:B------:R-:W-:Y:S01]  /*0600*/  IMAD R9, R9, UR20, R0 ;  /* 0x0000001409097c24 */ /* 0x000fe2000f8e0200 */
[----:B------:R-:W-:Y:S01]  /*0610*/  MOV R11, UR20 ;  /* 0x00000014000b7c02 */ /* 0x000fe20008000f00 */
[----:B------:R-:W3:Y:S01]  /*0620*/  LDC.64 R4, c[0x0][0x380] ;  /* 0x0000e000ff047b82 */ /* 0x000ee20000000a00 */
[----:B------:R-:W-:Y:S01]  /*0630*/  MOV R15, UR20 ;  /* 0x00000014000f7c02 */ /* 0x000fe20008000f00 */
[----:B-1----:R-:W-:Y:S01]  /*0640*/  IMAD.WIDE R6, R9, 0x4, R6 ;  /* 0x0000000409067825 */ /* 0x002fe200078e0206 */
[----:B------:R-:W-:-:S05]  /*0650*/  MOV R9, UR20 ;  /* 0x0000001400097c02 */ /* 0x000fca0008000f00 */
[----:B------:R-:W-:Y:S02]  /*0660*/  IMAD.WIDE R8, R9, 0x4, R6 ;  /* 0x0000000409087825 */ /* 0x000fe400078e0206 */
[----:B0-----:R-:W4:Y:S02]  /*0670*/  LDG.E R6, desc[UR18][R6.64] ;  /* 0x0000001206067981 */ /* 0x001f24000c1e1900 */
[----:B---3--:R-:W-:Y:S01]  /*0680*/  IMAD.WIDE.U32 R4, R3, 0x4, R4 ;  /* 0x0000000403047825 */ /* 0x008fe200078e0004 */
[----:B------:R-:W-:Y:S01]  /*0690*/  IADD3.X R3, PT, PT, RZ, RZ, RZ, P0, !PT ;  /* 0x000000ffff037210 */ /* 0x000fe200007fe4ff */
[----:B------:R-:W3:Y:S01]  /*06a0*/  LDG.E R17, desc[UR18][R8.64] ;  /* 0x0000001208117981 */ /* 0x000ee2000c1e1900 */
[----:B--2---:R-:W-:-:S03]  /*06b0*/  LEA R2, P0, R10, UR6, 0x2 ;  /* 0x000000060a027c11 */ /* 0x004fc6000f8010ff */
[----:B------:R-:W4:Y:S01]  /*06c0*/  LDG.E R5, desc[UR18][R4.64] ;  /* 0x0000001204057981 */ /* 0x000f22000c1e1900 */
[----:B------:R-:W-:Y:S01]  /*06d0*/  LEA.HI.X R3, R10, UR7, R3, 0x2, P0 ;  /* 0x000000070a037c11 */ /* 0x000fe200080f1403 */
[----:B------:R-:W-:-:S04]  /*06e0*/  IMAD.WIDE R10, R11, 0x4, R8 ;  /* 0x000000040b0a7825 */ /* 0x000fc800078e0208 */
[----:B------:R-:W3:Y:S01]  /*06f0*/  LDG.E R16, desc[UR18][R2.64+0x4] ;  /* 0x0000041202107981 */ /* 0x000ee2000c1e1900 */
[----:B------:R-:W-:-:S03]  /*0700*/  IMAD.WIDE R14, R15, 0x4, R10 ;  /* 0x000000040f0e7825 */ /* 0x000fc600078e020a */
[----:B------:R-:W2:Y:S04]  /*0710*/  LDG.E R19, desc[UR18][R10.64] ;  /* 0x000000120a137981 */ /* 0x000ea8000c1e1900 */
[----:B------:R-:W2:Y:S04]  /*0720*/  LDG.E R18, desc[UR18][R2.64+0x8] ;  /* 0x0000081202127981 */ /* 0x000ea8000c1e1900 */
[----:B------:R-:W5:Y:S04]  /*0730*/  LDG.E R20, desc[UR18][R2.64+0xc] ;  /* 0x00000c1202147981 */ /* 0x000f68000c1e1900 */
[----:B------:R-:W5:Y:S01]  /*0740*/  LDG.E R14, desc[UR18][R14.64] ;  /* 0x000000120e0e7981 */ /* 0x000f62000c1e1900 */
[----:B------:R-:W-:Y:S01]  /*0750*/  UIADD3 UR4, UPT, UPT, UR4, 0x4, URZ ;  /* 0x0000000404047890 */ /* 0x000fe2000fffe0ff */
[----:B----4-:R-:W-:-:S04]  /*0760*/  FFMA R5, R5, R6, R12 ;  /* 0x0000000605057223 */ /* 0x010fc8000000000c */
[----:B---3--:R-:W-:-:S04]  /*0770*/  FFMA R5, R16, R17, R5 ;  /* 0x0000001110057223 */ /* 0x008fc80000000005 */
[----:B--2---:R-:W-:-:S04]  /*0780*/  FFMA R5, R18, R19, R5 ;  /* 0x0000001312057223 */ /* 0x004fc80000000005 */
[----:B-----5:R-:W-:-:S07]  /*0790*/  FFMA R12, R20, R14, R5 ;  /* 0x0000000e140c7223 */ /* 0x020fce0000000005 */
.L_x_3:
[----:B------:R-:W-:Y:S05]  /*07a0*/  BRA.U !UP1, `(.L_x_2) ;  /* 0x0000000109a87547 */ /* 0x000fea000b800000 */
[----:B------:R-:W-:Y:S01]  /*07b0*/  UISETP.NE.AND UP0, UPT, UR5, 0x1, UPT ;  /* 0x000000010500788c */ /* 0x000fe2000bf05270 */
[----:B------:R-:W-:Y:S01]  /*07c0*/  MOV R7, UR4 ;  /* 0x0000000400077c02 */ /* 0x000fe20008000f00 */
[----:B------:R-:W-:Y:S02]  /*07d0*/  ULOP3.LUT UR5, UR20, 0x1, URZ, 0xc0, !UPT ;  /* 0x0000000114057892 */ /* 0x000fe4000f8ec0ff */
[----:B------:R-:W-:Y:S02]  /*07e0*/  MOV R15, UR20 ;  /* 0x00000014000f7c02 */ /* 0x000fe40008000f00 */
[----:B------:R-:W-:Y:S01]  /*07f0*/  UISETP.NE.U32.AND UP1, UPT, UR5, 0x1, UPT ;  /* 0x000000010500788c */ /* 0x000fe2000bf25070 */
[----:B------:R-:W-:-:S04]  /*0800*/  PLOP3.LUT P1, PT, PT, PT, UP0, 0x80, 0x8 ;  /* 0x000000000008781c */ /* 0x000fc80003f2f008 */
[----:B------:R-:W1:Y:S01]  /*0810*/  @UP0 LDCU.128 UR8, c[0x0][0x380] ;  /* 0x00007000ff0807ac */ /* 0x000e620008000c00 */
[----:B------:R-:W-:Y:S01]  /*0820*/  PLOP3.LUT P0, PT, PT, PT, UP1, 0x80, 0x8 ;  /* 0x000000000008781c */ /* 0x000fe20003f0f018 */
[----:B------:R-:W2:Y:S04]  /*0830*/  @UP0 LDCU.64 UR6, c[0x0][0x380] ;  /* 0x00007000ff0607ac */ /* 0x000ea80008000a00 */
[----:B------:R-:W3:Y:S03]  /*0840*/  @!UP1 LDCU.128 UR12, c[0x0][0x380] ;  /* 0x00007000ff0c97ac */ /* 0x000ee60008000c00 */
[C---:B------:R-:W-:Y:S02]  /*0850*/  @P1 IADD3 R3, PT, PT, R13.reuse, UR4, RZ ;  /* 0x000000040d031c10 */ /* 0x040fe4000fffe0ff */
[----:B------:R-:W-:Y:S01]  /*0860*/  @P1 IADD3 R6, P2, PT, R13, UR4, RZ ;  /* 0x000000040d061c10 */ /* 0x000fe2000ff5e0ff */
[----:B------:R-:W-:Y:S01]  /*0870*/  @UP0 UIADD3 UR4, UPT, UPT, UR4, 0x2, URZ ;  /* 0x0000000204040890 */ /* 0x000fe2000fffe0ff */
[----:B-1----:R-:W-:Y:S01]  /*0880*/  MOV R11, UR9 ;  /* 0x00000009000b7c02 */ /* 0x002fe20008000f00 */
[----:B------:R-:W-:Y:S01]  /*0890*/  IMAD.U32 R10, RZ, RZ, UR8 ;  /* 0x00000008ff0a7e24 */ /* 0x000fe2000f8e00ff */
[----:B------:R-:W-:-:S02]  /*08a0*/  MOV R4, UR10 ;  /* 0x0000000a00047c02 */ /* 0x000fc40008000f00 */
[----:B------:R-:W-:Y:S01]  /*08b0*/  MOV R5, UR11 ;  /* 0x0000000b00057c02 */ /* 0x000fe20008000f00 */
[----:B------:R-:W-:-:S04]  /*08c0*/  @P1 IMAD.WIDE.U32 R10, R3, 0x4, R10 ;  /* 0x00000004030a1825 */ /* 0x000fc800078e000a */
[----:B------:R-:W-:Y:S01]  /*08d0*/  @P1 IMAD R3, R7, UR20, R0 ;  /* 0x0000001407031c24 */ /* 0x000fe2000f8e0200 */
[----:B------:R-:W-:Y:S01]  /*08e0*/  @P1 IADD3.X R7, PT, PT, RZ, RZ, RZ, P2, !PT ;  /* 0x000000ffff071210 */ /* 0x000fe200017fe4ff */
[----:B------:R-:W-:Y:S01]  /*08f0*/  IMAD.U32 R19, RZ, RZ, UR4 ;  /* 0x00000004ff137e24 */ /* 0x000fe2000f8e00ff */
[C---:B--2---:R-:W-:Y:S01]  /*0900*/  @P1 LEA R2, P2, R6.reuse, UR6, 0x2 ;  /* 0x0000000606021c11 */ /* 0x044fe2000f8410ff */
[----:B------:R-:W-:Y:S01]  /*0910*/  @P1 IMAD.WIDE R4, R3, 0x4, R4 ;  /* 0x0000000403041825 */ /* 0x000fe200078e0204 */
[----:B------:R-:W-:Y:S01]  /*0920*/  @!P0 IADD3 R17, PT, PT, R13, UR4, RZ ;  /* 0x000000040d118c10 */ /* 0x000fe2000fffe0ff */
[----:B0-----:R-:W2:Y:S01]  /*0930*/  @P1 LDG.E R11, desc[UR18][R10.64] ;  /* 0x000000120a0b1981 */ /* 0x001ea2000c1e1900 */
[----:B------:R-:W-:Y:S01]  /*0940*/  @P1 LEA.HI.X R3, R6, UR7, R7, 0x2, P2 ;  /* 0x0000000706031c11 */ /* 0x000fe200090f1407 */
[----:B------:R-:W-:Y:S01]  /*0950*/  @!P0 IMAD R19, R19, UR20, R0 ;  /* 0x0000001413138c24 */ /* 0x000fe2000f8e0200 */
[----:B---3--:R-:W-:Y:S01]  /*0960*/  MOV R6, UR12 ;  /* 0x0000000c00067c02 */ /* 0x008fe20008000f00 */
[----:B------:R-:W-:Y:S01]  /*0970*/  @P1 IMAD.WIDE R14, R15, 0x4, R4 ;  /* 0x000000040f0e1825 */ /* 0x000fe200078e0204 */
[----:B------:R-:W-:Y:S01]  /*0980*/  MOV R7, UR13 ;  /* 0x0000000d00077c02 */ /* 0x000fe20008000f00 */
[----:B------:R-:W2:Y:S01]  /*0990*/  @P1 LDG.E R4, desc[UR18][R4.64] ;  /* 0x0000001204041981 */ /* 0x000ea2000c1e1900 */
[----:B------:R-:W-:-:S02]  /*09a0*/  MOV R8, UR14 ;  /* 0x0000000e00087c02 */ /* 0x000fc40008000f00 */
[----:B------:R-:W-:Y:S01]  /*09b0*/  MOV R9, UR15 ;  /* 0x0000000f00097c02 */ /* 0x000fe20008000f00 */
[----:B------:R-:W-:Y:S01]  /*09c0*/  @!P0 IMAD.WIDE.U32 R6, R17, 0x4, R6 ;  /* 0x0000000411068825 */ /* 0x000fe200078e0006 */
[----:B------:R-:W3:Y:S03]  /*09d0*/  @P1 LDG.E R14, desc[UR18][R14.64] ;  /* 0x000000120e0e1981 */ /* 0x000ee6000c1e1900 */
[----:B------:R-:W-:Y:S01]  /*09e0*/  @!P0 IMAD.WIDE R8, R19, 0x4, R8 ;  /* 0x0000000413088825 */ /* 0x000fe200078e0208 */
[----:B------:R-:W3:Y:S04]  /*09f0*/  @P1 LDG.E R2, desc[UR18][R2.64+0x4] ;  /* 0x0000041202021981 */ /* 0x000ee8000c1e1900 */
[----:B------:R-:W4:Y:S04]  /*0a00*/  @!P0 LDG.E R7, desc[UR18][R6.64] ;  /* 0x0000001206078981 */ /* 0x000f28000c1e1900 */
[----:B------:R-:W4:Y:S01]  /*0a10*/  @!P0 LDG.E R8, desc[UR18][R8.64] ;  /* 0x0000001208088981 */ /* 0x000f22000c1e1900 */
[----:B--2---:R-:W-:-:S04]  /*0a20*/  @P1 FFMA R11, R11, R4, R12 ;  /* 0x000000040b0b1223 */ /* 0x004fc8000000000c */
[----:B---3--:R-:W-:-:S04]  /*0a30*/  @P1 FFMA R12, R2, R14, R11 ;  /* 0x0000000e020c1223 */ /* 0x008fc8000000000b */
[----:B----4-:R-:W-:-:S07]  /*0a40*/  @!P0 FFMA R12, R7, R8, R12 ;  /* 0x00000008070c8223 */ /* 0x010fce000000000c */
.L_x_2:
[----:B------:R-:W1:Y:S01]  /*0a50*/  LDC.64 R2, c[0x0][0x390] ;  /* 0x0000e400ff027b82 */ /* 0x000e620000000a00 */
[----:B------:R-:W-:-:S05]  /*0a60*/  IADD3 R13, PT, PT, R0, R13, RZ ;  /* 0x0000000d000d7210 */ /* 0x000fca0007ffe0ff */
[----:B-1----:R-:W-:-:S05]  /*0a70*/  IMAD.WIDE R2, R13, 0x4, R2 ;  /* 0x000000040d027825 */ /* 0x002fca00078e0202 */
[----:B0-----:R-:W-:Y:S01]  /*0a80*/  STG.E desc[UR18][R2.64], R12 ;  /* 0x0000000c02007986 */ /* 0x001fe2000c101912 */
[----:B------:R-:W-:Y:S05]  /*0a90*/  EXIT ;  /* 0x000000000000794d */ /* 0x000fea0003800000 */
.L_x_4:
[----:B------:R-:W-:-:S00]  /*0aa0*/  BRA `(.L_x_4) ;  /* 0xfffffffc00fc7947 */ /* 0x000fc0000383ffff */
[----:B------:R-:W-:-:S00]  /*0ab0*/  NOP ;  /* 0x0000000000007918 */ /* 0x000fc00000000000 */
        /* <DEDUP_REMOVED lines=12> */
.L_x_5:


//--------------------- .nv.shared.reserved.0     --------------------------
	.section	.nv.shared.reserved.0,"aw",@nobits
	.weak		__nv_reservedSMEM_offset_0_alias
	.size		__nv_reservedSMEM_offset_0_alias, 0, 64
	.other		__nv_reservedSMEM_offset_0_alias,@"STO_CUDA_RESERVED_SHARED STV_DEFAULT"
__nv_reservedSMEM_offset_0_alias:
	.zero		0
	.zero		64


//--------------------- .nv.constant0._Z9gemmNaivePfS_S_i --------------------------
	.section	.nv.constant0._Z9gemmNaivePfS_S_i,"a",@progbits
	.sectionflags	@""
	.align	4
.nv.constant0._Z9gemmNaivePfS_S_i:
	.zero		924


//--------------------- SYMBOLS --------------------------

	.type		.nv.reservedSmem.offset0,@object
	.size		.nv.reservedSmem.offset0,0x4
